//
// Generated by NVIDIA NVVM Compiler
//
// Compiler Build ID: CL-36424714
// Cuda compilation tools, release 13.0, V13.0.88
// Based on NVVM 20.0.0
//

.version 9.0
.target sm_100
.address_size 64

	// .globl	_Z6reducePiS_
// _ZZ6reducePiS_E5sdata has been demoted
// _ZZ7reduce1PiS_E5sdata has been demoted
// _ZZ7reduce2PiS_E5sdata has been demoted
// _ZZ7reduce3PiS_E5sdata has been demoted
// _ZZ7reduce4PiS_E5sdata has been demoted

.visible .entry _Z6reducePiS_(
	.param .u64 .ptr .align 1 _Z6reducePiS__param_0,
	.param .u64 .ptr .align 1 _Z6reducePiS__param_1
)
{
	.reg .pred 	%p<5>;
	.reg .b32 	%r<21>;
	.reg .b64 	%rd<9>;
	// demoted variable
	.shared .align 4 .b8 _ZZ6reducePiS_E5sdata[512];
	ld.param.u64 	%rd2, [_Z6reducePiS__param_0];
	ld.param.u64 	%rd1, [_Z6reducePiS__param_1];
	cvta.to.global.u64 	%rd3, %rd2;
	mov.u32 	%r1, %ntid.x;
	mov.u32 	%r2, %ctaid.x;
	mov.u32 	%r3, %tid.x;
	mad.lo.s32 	%r7, %r1, %r2, %r3;
	mul.wide.u32 	%rd4, %r7, 4;
	add.s64 	%rd5, %rd3, %rd4;
	ld.global.u32 	%r8, [%rd5];
	shl.b32 	%r9, %r3, 2;
	mov.u32 	%r10, _ZZ6reducePiS_E5sdata;
	add.s32 	%r4, %r10, %r9;
	st.shared.u32 	[%r4], %r8;
	bar.sync 	0;
	setp.lt.u32 	%p1, %r1, 2;
	@%p1 bra 	$L__BB0_5;
	mov.b32 	%r20, 1;
$L__BB0_2:
	shl.b32 	%r6, %r20, 1;
	add.s32 	%r12, %r6, -1;
	and.b32  	%r13, %r12, %r3;
	setp.ne.s32 	%p2, %r13, 0;
	@%p2 bra 	$L__BB0_4;
	ld.shared.u32 	%r14, [%r4];
	shl.b32 	%r15, %r20, 2;
	add.s32 	%r16, %r4, %r15;
	ld.shared.u32 	%r17, [%r16];
	add.s32 	%r18, %r17, %r14;
	st.shared.u32 	[%r4], %r18;
$L__BB0_4:
	bar.sync 	0;
	setp.lt.u32 	%p3, %r6, %r1;
	mov.u32 	%r20, %r6;
	@%p3 bra 	$L__BB0_2;
$L__BB0_5:
	setp.ne.s32 	%p4, %r3, 0;
	@%p4 bra 	$L__BB0_7;
	ld.shared.u32 	%r19, [_ZZ6reducePiS_E5sdata];
	cvta.to.global.u64 	%rd6, %rd1;
	mul.wide.u32 	%rd7, %r2, 4;
	add.s64 	%rd8, %rd6, %rd7;
	st.global.u32 	[%rd8], %r19;
$L__BB0_7:
	ret;

}
	// .globl	_Z7reduce1PiS_
.visible .entry _Z7reduce1PiS_(
	.param .u64 .ptr .align 1 _Z7reduce1PiS__param_0,
	.param .u64 .ptr .align 1 _Z7reduce1PiS__param_1
)
{
	.reg .pred 	%p<5>;
	.reg .b32 	%r<23>;
	.reg .b64 	%rd<9>;
	// demoted variable
	.shared .align 4 .b8 _ZZ7reduce1PiS_E5sdata[512];
	ld.param.u64 	%rd2, [_Z7reduce1PiS__param_0];
	ld.param.u64 	%rd1, [_Z7reduce1PiS__param_1];
	cvta.to.global.u64 	%rd3, %rd2;
	mov.u32 	%r1, %ntid.x;
	mov.u32 	%r2, %ctaid.x;
	mov.u32 	%r3, %tid.x;
	mad.lo.s32 	%r7, %r1, %r2, %r3;
	mul.wide.s32 	%rd4, %r7, 4;
	add.s64 	%rd5, %rd3, %rd4;
	ld.global.u32 	%r8, [%rd5];
	shl.b32 	%r9, %r3, 2;
	mov.u32 	%r10, _ZZ7reduce1PiS_E5sdata;
	add.s32 	%r11, %r10, %r9;
	st.shared.u32 	[%r11], %r8;
	bar.sync 	0;
	setp.lt.u32 	%p1, %r1, 2;
	@%p1 bra 	$L__BB1_5;
	mov.b32 	%r22, 1;
$L__BB1_2:
	shl.b32 	%r5, %r22, 1;
	mul.lo.s32 	%r6, %r5, %r3;
	setp.ge.u32 	%p2, %r6, %r1;
	@%p2 bra 	$L__BB1_4;
	shl.b32 	%r13, %r6, 2;
	add.s32 	%r15, %r10, %r13;
	ld.shared.u32 	%r16, [%r15];
	shl.b32 	%r17, %r22, 2;
	add.s32 	%r18, %r15, %r17;
	ld.shared.u32 	%r19, [%r18];
	add.s32 	%r20, %r19, %r16;
	st.shared.u32 	[%r15], %r20;
$L__BB1_4:
	bar.sync 	0;
	setp.lt.u32 	%p3, %r5, %r1;
	mov.u32 	%r22, %r5;
	@%p3 bra 	$L__BB1_2;
$L__BB1_5:
	setp.ne.s32 	%p4, %r3, 0;
	@%p4 bra 	$L__BB1_7;
	ld.shared.u32 	%r21, [_ZZ7reduce1PiS_E5sdata];
	cvta.to.global.u64 	%rd6, %rd1;
	mul.wide.u32 	%rd7, %r2, 4;
	add.s64 	%rd8, %rd6, %rd7;
	st.global.u32 	[%rd8], %r21;
$L__BB1_7:
	ret;

}
	// .globl	_Z7reduce2PiS_
.visible .entry _Z7reduce2PiS_(
	.param .u64 .ptr .align 1 _Z7reduce2PiS__param_0,
	.param .u64 .ptr .align 1 _Z7reduce2PiS__param_1
)
{
	.reg .pred 	%p<5>;
	.reg .b32 	%r<18>;
	.reg .b64 	%rd<9>;
	// demoted variable
	.shared .align 4 .b8 _ZZ7reduce2PiS_E5sdata[512];
	ld.param.u64 	%rd2, [_Z7reduce2PiS__param_0];
	ld.param.u64 	%rd1, [_Z7reduce2PiS__param_1];
	cvta.to.global.u64 	%rd3, %rd2;
	mov.u32 	%r1, %ctaid.x;
	mov.u32 	%r17, %ntid.x;
	mov.u32 	%r3, %tid.x;
	mad.lo.s32 	%r7, %r1, %r17, %r3;
	mul.wide.s32 	%rd4, %r7, 4;
	add.s64 	%rd5, %rd3, %rd4;
	ld.global.u32 	%r8, [%rd5];
	shl.b32 	%r9, %r3, 2;
	mov.u32 	%r10, _ZZ7reduce2PiS_E5sdata;
	add.s32 	%r4, %r10, %r9;
	st.shared.u32 	[%r4], %r8;
	bar.sync 	0;
	setp.lt.u32 	%p1, %r17, 2;
	@%p1 bra 	$L__BB2_4;
$L__BB2_1:
	shr.u32 	%r6, %r17, 1;
	setp.ge.u32 	%p2, %r3, %r6;
	@%p2 bra 	$L__BB2_3;
	ld.shared.u32 	%r11, [%r4];
	shl.b32 	%r12, %r6, 2;
	add.s32 	%r13, %r4, %r12;
	ld.shared.u32 	%r14, [%r13];
	add.s32 	%r15, %r14, %r11;
	st.shared.u32 	[%r4], %r15;
$L__BB2_3:
	bar.sync 	0;
	setp.gt.u32 	%p3, %r17, 3;
	mov.u32 	%r17, %r6;
	@%p3 bra 	$L__BB2_1;
$L__BB2_4:
	setp.ne.s32 	%p4, %r3, 0;
	@%p4 bra 	$L__BB2_6;
	ld.shared.u32 	%r16, [_ZZ7reduce2PiS_E5sdata];
	cvta.to.global.u64 	%rd6, %rd1;
	mul.wide.u32 	%rd7, %r1, 4;
	add.s64 	%rd8, %rd6, %rd7;
	st.global.u32 	[%rd8], %r16;
$L__BB2_6:
	ret;

}
	// .globl	_Z7reduce3PiS_
.visible .entry _Z7reduce3PiS_(
	.param .u64 .ptr .align 1 _Z7reduce3PiS__param_0,
	.param .u64 .ptr .align 1 _Z7reduce3PiS__param_1
)
{
	.reg .pred 	%p<5>;
	.reg .b32 	%r<20>;
	.reg .b32 	%f<6>;
	.reg .b64 	%rd<11>;
	// demoted variable
	.shared .align 4 .b8 _ZZ7reduce3PiS_E5sdata[512];
	ld.param.u64 	%rd2, [_Z7reduce3PiS__param_0];
	ld.param.u64 	%rd1, [_Z7reduce3PiS__param_1];
	cvta.to.global.u64 	%rd3, %rd2;
	mov.u32 	%r1, %ctaid.x;
	mov.u32 	%r19, %ntid.x;
	mul.lo.s32 	%r7, %r19, %r1;
	shl.b32 	%r8, %r7, 1;
	mov.u32 	%r3, %tid.x;
	add.s32 	%r9, %r8, %r3;
	mul.wide.u32 	%rd4, %r9, 4;
	add.s64 	%rd5, %rd3, %rd4;
	ld.global.u32 	%r10, [%rd5];
	add.s32 	%r11, %r9, %r19;
	mul.wide.u32 	%rd6, %r11, 4;
	add.s64 	%rd7, %rd3, %rd6;
	ld.global.u32 	%r12, [%rd7];
	add.s32 	%r13, %r12, %r10;
	cvt.rn.f32.s32 	%f1, %r13;
	shl.b32 	%r14, %r3, 2;
	mov.u32 	%r15, _ZZ7reduce3PiS_E5sdata;
	add.s32 	%r4, %r15, %r14;
	st.shared.f32 	[%r4], %f1;
	bar.sync 	0;
	setp.lt.u32 	%p1, %r19, 2;
	@%p1 bra 	$L__BB3_4;
$L__BB3_1:
	shr.u32 	%r6, %r19, 1;
	setp.ge.u32 	%p2, %r3, %r6;
	@%p2 bra 	$L__BB3_3;
	shl.b32 	%r16, %r6, 2;
	add.s32 	%r17, %r4, %r16;
	ld.shared.f32 	%f2, [%r17];
	ld.shared.f32 	%f3, [%r4];
	add.f32 	%f4, %f2, %f3;
	st.shared.f32 	[%r4], %f4;
$L__BB3_3:
	bar.sync 	0;
	setp.gt.u32 	%p3, %r19, 3;
	mov.u32 	%r19, %r6;
	@%p3 bra 	$L__BB3_1;
$L__BB3_4:
	setp.ne.s32 	%p4, %r3, 0;
	@%p4 bra 	$L__BB3_6;
	ld.shared.f32 	%f5, [_ZZ7reduce3PiS_E5sdata];
	cvt.rzi.s32.f32 	%r18, %f5;
	cvta.to.global.u64 	%rd8, %rd1;
	mul.wide.u32 	%rd9, %r1, 4;
	add.s64 	%rd10, %rd8, %rd9;
	st.global.u32 	[%rd10], %r18;
$L__BB3_6:
	ret;

}
	// .globl	_Z7reduce4PiS_
.visible .entry _Z7reduce4PiS_(
	.param .u64 .ptr .align 1 _Z7reduce4PiS__param_0,
	.param .u64 .ptr .align 1 _Z7reduce4PiS__param_1
)
{
	.reg .pred 	%p<6>;
	.reg .b32 	%r<38>;
	.reg .b64 	%rd<11>;
	// demoted variable
	.shared .align 4 .b8 _ZZ7reduce4PiS_E5sdata[512];
	ld.param.u64 	%rd2, [_Z7reduce4PiS__param_0];
	ld.param.u64 	%rd1, [_Z7reduce4PiS__param_1];
	cvta.to.global.u64 	%rd3, %rd2;
	mov.u32 	%r1, %ctaid.x;
	mov.u32 	%r37, %ntid.x;
	mul.lo.s32 	%r7, %r37, %r1;
	shl.b32 	%r8, %r7, 1;
	mov.u32 	%r3, %tid.x;
	add.s32 	%r9, %r8, %r3;
	mul.wide.u32 	%rd4, %r9, 4;
	add.s64 	%rd5, %rd3, %rd4;
	ld.global.u32 	%r10, [%rd5];
	add.s32 	%r11, %r9, %r37;
	mul.wide.u32 	%rd6, %r11, 4;
	add.s64 	%rd7, %rd3, %rd6;
	ld.global.u32 	%r12, [%rd7];
	add.s32 	%r13, %r12, %r10;
	shl.b32 	%r14, %r3, 2;
	mov.u32 	%r15, _ZZ7reduce4PiS_E5sdata;
	add.s32 	%r4, %r15, %r14;
	st.shared.u32 	[%r4], %r13;
	bar.sync 	0;
	setp.lt.u32 	%p1, %r37, 64;
	@%p1 bra 	$L__BB4_4;
$L__BB4_1:
	shr.u32 	%r6, %r37, 1;
	setp.ge.u32 	%p2, %r3, %r6;
	@%p2 bra 	$L__BB4_3;
	shl.b32 	%r16, %r6, 2;
	add.s32 	%r17, %r4, %r16;
	ld.shared.u32 	%r18, [%r17];
	ld.shared.u32 	%r19, [%r4];
	add.s32 	%r20, %r19, %r18;
	st.shared.u32 	[%r4], %r20;
$L__BB4_3:
	bar.sync 	0;
	setp.gt.u32 	%p3, %r37, 127;
	mov.u32 	%r37, %r6;
	@%p3 bra 	$L__BB4_1;
$L__BB4_4:
	setp.gt.u32 	%p4, %r3, 31;
	@%p4 bra 	$L__BB4_7;
	ld.volatile.shared.u32 	%r21, [%r4+64];
	ld.volatile.shared.u32 	%r22, [%r4];
	add.s32 	%r23, %r22, %r21;
	st.volatile.shared.u32 	[%r4], %r23;
	bar.warp.sync 	-1;
	ld.volatile.shared.u32 	%r24, [%r4+32];
	ld.volatile.shared.u32 	%r25, [%r4];
	add.s32 	%r26, %r25, %r24;
	st.volatile.shared.u32 	[%r4], %r26;
	bar.warp.sync 	-1;
	ld.volatile.shared.u32 	%r27, [%r4+16];
	ld.volatile.shared.u32 	%r28, [%r4];
	add.s32 	%r29, %r28, %r27;
	st.volatile.shared.u32 	[%r4], %r29;
	bar.warp.sync 	-1;
	ld.volatile.shared.u32 	%r30, [%r4+8];
	ld.volatile.shared.u32 	%r31, [%r4];
	add.s32 	%r32, %r31, %r30;
	st.volatile.shared.u32 	[%r4], %r32;
	bar.warp.sync 	-1;
	ld.volatile.shared.u32 	%r33, [%r4+4];
	ld.volatile.shared.u32 	%r34, [%r4];
	add.s32 	%r35, %r34, %r33;
	st.volatile.shared.u32 	[%r4], %r35;
	bar.warp.sync 	-1;
	setp.ne.s32 	%p5, %r3, 0;
	@%p5 bra 	$L__BB4_7;
	ld.shared.u32 	%r36, [_ZZ7reduce4PiS_E5sdata];
	cvta.to.global.u64 	%rd8, %rd1;
	mul.wide.u32 	%rd9, %r1, 4;
	add.s64 	%rd10, %rd8, %rd9;
	st.global.u32 	[%rd10], %r36;
$L__BB4_7:
	ret;

}


// ===== COMPILED SASS (sm_100) =====

	.target	sm_100

	.elftype	@"ET_EXEC"


//--------------------- .note.nv.tkinfo           --------------------------
	.section	.note.nv.tkinfo,"",@"SHT_NOTE"
	.sectionflags	@"SHF_NOTE_NV_TKINFO"
	.tkinfo
        /*0018*/ 	.word	0x00000002
        /*0030*/ 	.string	""
        /*0030*/ 	.string	"ptxas"
        /*0030*/ 	.string	"Cuda compilation tools, release 13.0, V13.0.88"
        /*0030*/ 	.string	"Build cuda_13.0.r13.0/compiler.36424714_0"
        /*0030*/ 	.string	"-arch sm_100 -m 64 "



//--------------------- .note.nv.cuinfo           --------------------------
	.section	.note.nv.cuinfo,"",@"SHT_NOTE"
	.sectionflags	@"SHF_NOTE_NV_CUINFO"
        /*0018*/ 	.short	0x0002
        /*001a*/ 	.short	0x0064
        /*001c*/ 	.short	0x0082
	.zero		2


//--------------------- .nv.info                  --------------------------
	.section	.nv.info,"",@"SHT_CUDA_INFO"
	.align	4


	//----- nvinfo : EIATTR_REGCOUNT
	.align		4
        /*0000*/ 	.byte	0x04, 0x2f
        /*0002*/ 	.short	(.L_1 - .L_0)
	.align		4
.L_0:
        /*0004*/ 	.word	index@(_Z6reducePiS_)
        /*0008*/ 	.word	0x0000000b


	//----- nvinfo : EIATTR_FRAME_SIZE
	.align		4
.L_1:
        /*000c*/ 	.byte	0x04, 0x11
        /*000e*/ 	.short	(.L_3 - .L_2)
	.align		4
.L_2:
        /*0010*/ 	.word	index@(_Z6reducePiS_)
        /*0014*/ 	.word	0x00000000


	//----- nvinfo : EIATTR_REGCOUNT
	.align		4
.L_3:
        /*0018*/ 	.byte	0x04, 0x2f
        /*001a*/ 	.short	(.L_5 - .L_4)
	.align		4
.L_4:
        /*001c*/ 	.word	index@(_Z7reduce1PiS_)
        /*0020*/ 	.word	0x0000000c


	//----- nvinfo : EIATTR_FRAME_SIZE
	.align		4
.L_5:
        /*0024*/ 	.byte	0x04, 0x11
        /*0026*/ 	.short	(.L_7 - .L_6)
	.align		4
.L_6:
        /*0028*/ 	.word	index@(_Z7reduce1PiS_)
        /*002c*/ 	.word	0x00000000


	//----- nvinfo : EIATTR_REGCOUNT
	.align		4
.L_7:
        /*0030*/ 	.byte	0x04, 0x2f
        /*0032*/ 	.short	(.L_9 - .L_8)
	.align		4
.L_8:
        /*0034*/ 	.word	index@(_Z7reduce2PiS_)
        /*0038*/ 	.word	0x0000000a


	//----- nvinfo : EIATTR_FRAME_SIZE
	.align		4
.L_9:
        /*003c*/ 	.byte	0x04, 0x11
        /*003e*/ 	.short	(.L_11 - .L_10)
	.align		4
.L_10:
        /*0040*/ 	.word	index@(_Z7reduce2PiS_)
        /*0044*/ 	.word	0x00000000


	//----- nvinfo : EIATTR_REGCOUNT
	.align		4
.L_11:
        /*0048*/ 	.byte	0x04, 0x2f
        /*004a*/ 	.short	(.L_13 - .L_12)
	.align		4
.L_12:
        /*004c*/ 	.word	index@(_Z7reduce3PiS_)
        /*0050*/ 	.word	0x0000000e


	//----- nvinfo : EIATTR_FRAME_SIZE
	.align		4
.L_13:
        /*0054*/ 	.byte	0x04, 0x11
        /*0056*/ 	.short	(.L_15 - .L_14)
	.align		4
.L_14:
        /*0058*/ 	.word	index@(_Z7reduce3PiS_)
        /*005c*/ 	.word	0x00000000


	//----- nvinfo : EIATTR_REGCOUNT
	.align		4
.L_15:
        /*0060*/ 	.byte	0x04, 0x2f
        /*0062*/ 	.short	(.L_17 - .L_16)
	.align		4
.L_16:
        /*0064*/ 	.word	index@(_Z7reduce4PiS_)
        /*0068*/ 	.word	0x0000000c


	//----- nvinfo : EIATTR_FRAME_SIZE
	.align		4
.L_17:
        /*006c*/ 	.byte	0x04, 0x11
        /*006e*/ 	.short	(.L_19 - .L_18)
	.align		4
.L_18:
        /*0070*/ 	.word	index@(_Z7reduce4PiS_)
        /*0074*/ 	.word	0x00000000


	//----- nvinfo : EIATTR_MIN_STACK_SIZE
	.align		4
.L_19:
        /*0078*/ 	.byte	0x04, 0x12
        /*007a*/ 	.short	(.L_21 - .L_20)
	.align		4
.L_20:
        /*007c*/ 	.word	index@(_Z7reduce4PiS_)
        /*0080*/ 	.word	0x00000000


	//----- nvinfo : EIATTR_MIN_STACK_SIZE
	.align		4
.L_21:
        /*0084*/ 	.byte	0x04, 0x12
        /*0086*/ 	.short	(.L_23 - .L_22)
	.align		4
.L_22:
        /*0088*/ 	.word	index@(_Z7reduce3PiS_)
        /*008c*/ 	.word	0x00000000


	//----- nvinfo : EIATTR_MIN_STACK_SIZE
	.align		4
.L_23:
        /*0090*/ 	.byte	0x04, 0x12
        /*0092*/ 	.short	(.L_25 - .L_24)
	.align		4
.L_24:
        /*0094*/ 	.word	index@(_Z7reduce2PiS_)
        /*0098*/ 	.word	0x00000000


	//----- nvinfo : EIATTR_MIN_STACK_SIZE
	.align		4
.L_25:
        /*009c*/ 	.byte	0x04, 0x12
        /*009e*/ 	.short	(.L_27 - .L_26)
	.align		4
.L_26:
        /*00a0*/ 	.word	index@(_Z7reduce1PiS_)
        /*00a4*/ 	.word	0x00000000


	//----- nvinfo : EIATTR_MIN_STACK_SIZE
	.align		4
.L_27:
        /*00a8*/ 	.byte	0x04, 0x12
        /*00aa*/ 	.short	(.L_29 - .L_28)
	.align		4
.L_28:
        /*00ac*/ 	.word	index@(_Z6reducePiS_)
        /*00b0*/ 	.word	0x00000000
.L_29:


//--------------------- .nv.compat                --------------------------
	.section	.nv.compat,"",@"SHT_CUDA_COMPAT_INFO"
	.align	4
        /*0000*/ 	.byte	0x02, 0x09, 0x00, 0x00, 0x02, 0x02, 0x01, 0x00, 0x02, 0x05, 0x05, 0x00, 0x03, 0x07, 0x01, 0x01
        /*0010*/ 	.byte	0x02, 0x03, 0x00, 0x00, 0x02, 0x06, 0x01, 0x00, 0x04, 0x0b, 0x08, 0x00, 0x09, 0x00, 0x00, 0x00
        /*0020*/ 	.byte	0x00, 0x00, 0x00, 0x00


//--------------------- .nv.info._Z7reduce4PiS_   --------------------------
	.section	.nv.info._Z7reduce4PiS_,"",@"SHT_CUDA_INFO"
	.sectionflags	@""
	.align	4


	//----- nvinfo : EIATTR_CUDA_API_VERSION
	.align		4
        /*0000*/ 	.byte	0x04, 0x37
        /*0002*/ 	.short	(.L_31 - .L_30)
.L_30:
        /*0004*/ 	.word	0x00000082


	//----- nvinfo : EIATTR_KPARAM_INFO
	.align		4
.L_31:
        /*0008*/ 	.byte	0x04, 0x17
        /*000a*/ 	.short	(.L_33 - .L_32)
.L_32:
        /*000c*/ 	.word	0x00000000
        /*0010*/ 	.short	0x0001
        /*0012*/ 	.short	0x0008
        /*0014*/ 	.byte	0x00, 0xf5, 0x21, 0x00


	//----- nvinfo : EIATTR_KPARAM_INFO
	.align		4
.L_33:
        /*0018*/ 	.byte	0x04, 0x17
        /*001a*/ 	.short	(.L_35 - .L_34)
.L_34:
        /*001c*/ 	.word	0x00000000
        /*0020*/ 	.short	0x0000
        /*0022*/ 	.short	0x0000
        /*0024*/ 	.byte	0x00, 0xf5, 0x21, 0x00


	//----- nvinfo : EIATTR_SPARSE_MMA_MASK
	.align		4
.L_35:
        /*0028*/ 	.byte	0x03, 0x50
        /*002a*/ 	.short	0x0000


	//----- nvinfo : EIATTR_MAXREG_COUNT
	.align		4
        /*002c*/ 	.byte	0x03, 0x1b
        /*002e*/ 	.short	0x00ff


	//----- nvinfo : EIATTR_NUM_BARRIERS
	.align		4
        /*0030*/ 	.byte	0x02, 0x4c
        /*0032*/ 	.byte	0x01
	.zero		1


	//----- nvinfo : EIATTR_MERCURY_ISA_VERSION
	.align		4
        /*0034*/ 	.byte	0x03, 0x5f
        /*0036*/ 	.short	0x0101


	//----- nvinfo : EIATTR_COOP_GROUP_MASK_REGIDS
	.align		4
        /*0038*/ 	.byte	0x04, 0x29
        /*003a*/ 	.short	(.L_37 - .L_36)


	//   ....[0]....
.L_36:
        /*003c*/ 	.word	0xffffffff


	//   ....[1]....
        /*0040*/ 	.word	0xffffffff


	//   ....[2]....
        /*0044*/ 	.word	0xffffffff


	//   ....[3]....
        /*0048*/ 	.word	0xffffffff


	//   ....[4]....
        /*004c*/ 	.word	0xffffffff


	//----- nvinfo : EIATTR_COOP_GROUP_INSTR_OFFSETS
	.align		4
.L_37:
        /*0050*/ 	.byte	0x04, 0x28
        /*0052*/ 	.short	(.L_39 - .L_38)


	//   ....[0]....
.L_38:
        /*0054*/ 	.word	0x00000290


	//   ....[1]....
        /*0058*/ 	.word	0x000002e0


	//   ....[2]....
        /*005c*/ 	.word	0x00000330


	//   ....[3]....
        /*0060*/ 	.word	0x00000380


	//   ....[4]....
        /*0064*/ 	.word	0x000003d0


	//----- nvinfo : EIATTR_VRC_CTA_INIT_COUNT
	.align		4
.L_39:
        /*0068*/ 	.byte	0x02, 0x4a
	.zero		1
	.zero		1


	//----- nvinfo : EIATTR_EXIT_INSTR_OFFSETS
	.align		4
        /*006c*/ 	.byte	0x04, 0x1c
        /*006e*/ 	.short	(.L_41 - .L_40)


	//   ....[0]....
.L_40:
        /*0070*/ 	.word	0x00000230


	//   ....[1]....
        /*0074*/ 	.word	0x000003e0


	//   ....[2]....
        /*0078*/ 	.word	0x00000460


	//----- nvinfo : EIATTR_CBANK_PARAM_SIZE
	.align		4
.L_41:
        /*007c*/ 	.byte	0x03, 0x19
        /*007e*/ 	.short	0x0010


	//----- nvinfo : EIATTR_PARAM_CBANK
	.align		4
        /*0080*/ 	.byte	0x04, 0x0a
        /*0082*/ 	.short	(.L_43 - .L_42)
	.align		4
.L_42:
        /*0084*/ 	.word	index@(.nv.constant0._Z7reduce4PiS_)
        /*0088*/ 	.short	0x0380
        /*008a*/ 	.short	0x0010


	//----- nvinfo : EIATTR_SW_WAR
	.align		4
.L_43:
        /*008c*/ 	.byte	0x04, 0x36
        /*008e*/ 	.short	(.L_45 - .L_44)
.L_44:
        /*0090*/ 	.word	0x00000008
.L_45:


//--------------------- .nv.info._Z7reduce3PiS_   --------------------------
	.section	.nv.info._Z7reduce3PiS_,"",@"SHT_CUDA_INFO"
	.sectionflags	@""
	.align	4


	//----- nvinfo : EIATTR_CUDA_API_VERSION
	.align		4
        /*0000*/ 	.byte	0x04, 0x37
        /*0002*/ 	.short	(.L_47 - .L_46)
.L_46:
        /*0004*/ 	.word	0x00000082


	//----- nvinfo : EIATTR_KPARAM_INFO
	.align		4
.L_47:
        /*0008*/ 	.byte	0x04, 0x17
        /*000a*/ 	.short	(.L_49 - .L_48)
.L_48:
        /*000c*/ 	.word	0x00000000
        /*0010*/ 	.short	0x0001
        /*0012*/ 	.short	0x0008
        /*0014*/ 	.byte	0x00, 0xf5, 0x21, 0x00


	//----- nvinfo : EIATTR_KPARAM_INFO
	.align		4
.L_49:
        /*0018*/ 	.byte	0x04, 0x17
        /*001a*/ 	.short	(.L_51 - .L_50)
.L_50:
        /*001c*/ 	.word	0x00000000
        /*0020*/ 	.short	0x0000
        /*0022*/ 	.short	0x0000
        /*0024*/ 	.byte	0x00, 0xf5, 0x21, 0x00


	//----- nvinfo : EIATTR_SPARSE_MMA_MASK
	.align		4
.L_51:
        /*0028*/ 	.byte	0x03, 0x50
        /*002a*/ 	.short	0x0000


	//----- nvinfo : EIATTR_MAXREG_COUNT
	.align		4
        /*002c*/ 	.byte	0x03, 0x1b
        /*002e*/ 	.short	0x00ff


	//----- nvinfo : EIATTR_NUM_BARRIERS
	.align		4
        /*0030*/ 	.byte	0x02, 0x4c
        /*0032*/ 	.byte	0x01
	.zero		1


	//----- nvinfo : EIATTR_MERCURY_ISA_VERSION
	.align		4
        /*0034*/ 	.byte	0x03, 0x5f
        /*0036*/ 	.short	0x0101


	//----- nvinfo : EIATTR_VRC_CTA_INIT_COUNT
	.align		4
        /*0038*/ 	.byte	0x02, 0x4a
	.zero		1
	.zero		1


	//----- nvinfo : EIATTR_EXIT_INSTR_OFFSETS
	.align		4
        /*003c*/ 	.byte	0x04, 0x1c
        /*003e*/ 	.short	(.L_53 - .L_52)


	//   ....[0]....
.L_52:
        /*0040*/ 	.word	0x00000240


	//   ....[1]....
        /*0044*/ 	.word	0x000002d0


	//----- nvinfo : EIATTR_CBANK_PARAM_SIZE
	.align		4
.L_53:
        /*0048*/ 	.byte	0x03, 0x19
        /*004a*/ 	.short	0x0010


	//----- nvinfo : EIATTR_PARAM_CBANK
	.align		4
        /*004c*/ 	.byte	0x04, 0x0a
        /*004e*/ 	.short	(.L_55 - .L_54)
	.align		4
.L_54:
        /*0050*/ 	.word	index@(.nv.constant0._Z7reduce3PiS_)
        /*0054*/ 	.short	0x0380
        /*0056*/ 	.short	0x0010


	//----- nvinfo : EIATTR_SW_WAR
	.align		4
.L_55:
        /*0058*/ 	.byte	0x04, 0x36
        /*005a*/ 	.short	(.L_57 - .L_56)
.L_56:
        /*005c*/ 	.word	0x00000008
.L_57:


//--------------------- .nv.info._Z7reduce2PiS_   --------------------------
	.section	.nv.info._Z7reduce2PiS_,"",@"SHT_CUDA_INFO"
	.sectionflags	@""
	.align	4


	//----- nvinfo : EIATTR_CUDA_API_VERSION
	.align		4
        /*0000*/ 	.byte	0x04, 0x37
        /*0002*/ 	.short	(.L_59 - .L_58)
.L_58:
        /*0004*/ 	.word	0x00000082


	//----- nvinfo : EIATTR_KPARAM_INFO
	.align		4
.L_59:
        /*0008*/ 	.byte	0x04, 0x17
        /*000a*/ 	.short	(.L_61 - .L_60)
.L_60:
        /*000c*/ 	.word	0x00000000
        /*0010*/ 	.short	0x0001
        /*0012*/ 	.short	0x0008
        /*0014*/ 	.byte	0x00, 0xf5, 0x21, 0x00


	//----- nvinfo : EIATTR_KPARAM_INFO
	.align		4
.L_61:
        /*0018*/ 	.byte	0x04, 0x17
        /*001a*/ 	.short	(.L_63 - .L_62)
.L_62:
        /*001c*/ 	.word	0x00000000
        /*0020*/ 	.short	0x0000
        /*0022*/ 	.short	0x0000
        /*0024*/ 	.byte	0x00, 0xf5, 0x21, 0x00


	//----- nvinfo : EIATTR_SPARSE_MMA_MASK
	.align		4
.L_63:
        /*0028*/ 	.byte	0x03, 0x50
        /*002a*/ 	.short	0x0000


	//----- nvinfo : EIATTR_MAXREG_COUNT
	.align		4
        /*002c*/ 	.byte	0x03, 0x1b
        /*002e*/ 	.short	0x00ff


	//----- nvinfo : EIATTR_NUM_BARRIERS
	.align		4
        /*0030*/ 	.byte	0x02, 0x4c
        /*0032*/ 	.byte	0x01
	.zero		1


	//----- nvinfo : EIATTR_MERCURY_ISA_VERSION
	.align		4
        /*0034*/ 	.byte	0x03, 0x5f
        /*0036*/ 	.short	0x0101


	//----- nvinfo : EIATTR_VRC_CTA_INIT_COUNT
	.align		4
        /*0038*/ 	.byte	0x02, 0x4a
	.zero		1
	.zero		1


	//----- nvinfo : EIATTR_EXIT_INSTR_OFFSETS
	.align		4
        /*003c*/ 	.byte	0x04, 0x1c
        /*003e*/ 	.short	(.L_65 - .L_64)


	//   ....[0]....
.L_64:
        /*0040*/ 	.word	0x000001e0


	//   ....[1]....
        /*0044*/ 	.word	0x00000260


	//----- nvinfo : EIATTR_CBANK_PARAM_SIZE
	.align		4
.L_65:
        /*0048*/ 	.byte	0x03, 0x19
        /*004a*/ 	.short	0x0010


	//----- nvinfo : EIATTR_PARAM_CBANK
	.align		4
        /*004c*/ 	.byte	0x04, 0x0a
        /*004e*/ 	.short	(.L_67 - .L_66)
	.align		4
.L_66:
        /*0050*/ 	.word	index@(.nv.constant0._Z7reduce2PiS_)
        /*0054*/ 	.short	0x0380
        /*0056*/ 	.short	0x0010


	//----- nvinfo : EIATTR_SW_WAR
	.align		4
.L_67:
        /*0058*/ 	.byte	0x04, 0x36
        /*005a*/ 	.short	(.L_69 - .L_68)
.L_68:
        /*005c*/ 	.word	0x00000008
.L_69:


//--------------------- .nv.info._Z7reduce1PiS_   --------------------------
	.section	.nv.info._Z7reduce1PiS_,"",@"SHT_CUDA_INFO"
	.sectionflags	@""
	.align	4


	//----- nvinfo : EIATTR_CUDA_API_VERSION
	.align		4
        /*0000*/ 	.byte	0x04, 0x37
        /*0002*/ 	.short	(.L_71 - .L_70)
.L_70:
        /*0004*/ 	.word	0x00000082


	//----- nvinfo : EIATTR_KPARAM_INFO
	.align		4
.L_71:
        /*0008*/ 	.byte	0x04, 0x17
        /*000a*/ 	.short	(.L_73 - .L_72)
.L_72:
        /*000c*/ 	.word	0x00000000
        /*0010*/ 	.short	0x0001
        /*0012*/ 	.short	0x0008
        /*0014*/ 	.byte	0x00, 0xf5, 0x21, 0x00


	//----- nvinfo : EIATTR_KPARAM_INFO
	.align		4
.L_73:
        /*0018*/ 	.byte	0x04, 0x17
        /*001a*/ 	.short	(.L_75 - .L_74)
.L_74:
        /*001c*/ 	.word	0x00000000
        /*0020*/ 	.short	0x0000
        /*0022*/ 	.short	0x0000
        /*0024*/ 	.byte	0x00, 0xf5, 0x21, 0x00


	//----- nvinfo : EIATTR_SPARSE_MMA_MASK
	.align		4
.L_75:
        /*0028*/ 	.byte	0x03, 0x50
        /*002a*/ 	.short	0x0000


	//----- nvinfo : EIATTR_MAXREG_COUNT
	.align		4
        /*002c*/ 	.byte	0x03, 0x1b
        /*002e*/ 	.short	0x00ff


	//----- nvinfo : EIATTR_NUM_BARRIERS
	.align		4
        /*0030*/ 	.byte	0x02, 0x4c
        /*0032*/ 	.byte	0x01
	.zero		1


	//----- nvinfo : EIATTR_MERCURY_ISA_VERSION
	.align		4
        /*0034*/ 	.byte	0x03, 0x5f
        /*0036*/ 	.short	0x0101


	//----- nvinfo : EIATTR_VRC_CTA_INIT_COUNT
	.align		4
        /*0038*/ 	.byte	0x02, 0x4a
	.zero		1
	.zero		1


	//----- nvinfo : EIATTR_EXIT_INSTR_OFFSETS
	.align		4
        /*003c*/ 	.byte	0x04, 0x1c
        /*003e*/ 	.short	(.L_77 - .L_76)


	//   ....[0]....
.L_76:
        /*0040*/ 	.word	0x00000200


	//   ....[1]....
        /*0044*/ 	.word	0x00000280


	//----- nvinfo : EIATTR_CBANK_PARAM_SIZE
	.align		4
.L_77:
        /*0048*/ 	.byte	0x03, 0x19
        /*004a*/ 	.short	0x0010


	//----- nvinfo : EIATTR_PARAM_CBANK
	.align		4
        /*004c*/ 	.byte	0x04, 0x0a
        /*004e*/ 	.short	(.L_79 - .L_78)
	.align		4
.L_78:
        /*0050*/ 	.word	index@(.nv.constant0._Z7reduce1PiS_)
        /*0054*/ 	.short	0x0380
        /*0056*/ 	.short	0x0010


	//----- nvinfo : EIATTR_SW_WAR
	.align		4
.L_79:
        /*0058*/ 	.byte	0x04, 0x36
        /*005a*/ 	.short	(.L_81 - .L_80)
.L_80:
        /*005c*/ 	.word	0x00000008
.L_81:


//--------------------- .nv.info._Z6reducePiS_    --------------------------
	.section	.nv.info._Z6reducePiS_,"",@"SHT_CUDA_INFO"
	.sectionflags	@""
	.align	4


	//----- nvinfo : EIATTR_CUDA_API_VERSION
	.align		4
        /*0000*/ 	.byte	0x04, 0x37
        /*0002*/ 	.short	(.L_83 - .L_82)
.L_82:
        /*0004*/ 	.word	0x00000082


	//----- nvinfo : EIATTR_KPARAM_INFO
	.align		4
.L_83:
        /*0008*/ 	.byte	0x04, 0x17
        /*000a*/ 	.short	(.L_85 - .L_84)
.L_84:
        /*000c*/ 	.word	0x00000000
        /*0010*/ 	.short	0x0001
        /*0012*/ 	.short	0x0008
        /*0014*/ 	.byte	0x00, 0xf5, 0x21, 0x00


	//----- nvinfo : EIATTR_KPARAM_INFO
	.align		4
.L_85:
        /*0018*/ 	.byte	0x04, 0x17
        /*001a*/ 	.short	(.L_87 - .L_86)
.L_86:
        /*001c*/ 	.word	0x00000000
        /*0020*/ 	.short	0x0000
        /*0022*/ 	.short	0x0000
        /*0024*/ 	.byte	0x00, 0xf5, 0x21, 0x00


	//----- nvinfo : EIATTR_SPARSE_MMA_MASK
	.align		4
.L_87:
        /*0028*/ 	.byte	0x03, 0x50
        /*002a*/ 	.short	0x0000


	//----- nvinfo : EIATTR_MAXREG_COUNT
	.align		4
        /*002c*/ 	.byte	0x03, 0x1b
        /*002e*/ 	.short	0x00ff


	//----- nvinfo : EIATTR_NUM_BARRIERS
	.align		4
        /*0030*/ 	.byte	0x02, 0x4c
        /*0032*/ 	.byte	0x01
	.zero		1


	//----- nvinfo : EIATTR_MERCURY_ISA_VERSION
	.align		4
        /*0034*/ 	.byte	0x03, 0x5f
        /*0036*/ 	.short	0x0101


	//----- nvinfo : EIATTR_VRC_CTA_INIT_COUNT
	.align		4
        /*0038*/ 	.byte	0x02, 0x4a
	.zero		1
	.zero		1


	//----- nvinfo : EIATTR_EXIT_INSTR_OFFSETS
	.align		4
        /*003c*/ 	.byte	0x04, 0x1c
        /*003e*/ 	.short	(.L_89 - .L_88)


	//   ....[0]....
.L_88:
        /*0040*/ 	.word	0x000001f0


	//   ....[1]....
        /*0044*/ 	.word	0x00000270


	//----- nvinfo : EIATTR_CBANK_PARAM_SIZE
	.align		4
.L_89:
        /*0048*/ 	.byte	0x03, 0x19
        /*004a*/ 	.short	0x0010


	//----- nvinfo : EIATTR_PARAM_CBANK
	.align		4
        /*004c*/ 	.byte	0x04, 0x0a
        /*004e*/ 	.short	(.L_91 - .L_90)
	.align		4
.L_90:
        /*0050*/ 	.word	index@(.nv.constant0._Z6reducePiS_)
        /*0054*/ 	.short	0x0380
        /*0056*/ 	.short	0x0010


	//----- nvinfo : EIATTR_SW_WAR
	.align		4
.L_91:
        /*0058*/ 	.byte	0x04, 0x36
        /*005a*/ 	.short	(.L_93 - .L_92)
.L_92:
        /*005c*/ 	.word	0x00000008
.L_93:


//--------------------- .nv.callgraph             --------------------------
	.section	.nv.callgraph,"",@"SHT_CUDA_CALLGRAPH"
	.align	4
	.sectionentsize	8
	.align		4
        /*0000*/ 	.word	0x00000000
	.align		4
        /*0004*/ 	.word	0xffffffff
	.align		4
        /*0008*/ 	.word	0x00000000
	.align		4
        /*000c*/ 	.word	0xfffffffe
	.align		4
        /*0010*/ 	.word	0x00000000
	.align		4
        /*0014*/ 	.word	0xfffffffd
	.align		4
        /*0018*/ 	.word	0x00000000
	.align		4
        /*001c*/ 	.word	0xfffffffc


//--------------------- .text._Z7reduce4PiS_      --------------------------
	.section	.text._Z7reduce4PiS_,"ax",@progbits
	.align	128
        .global         _Z7reduce4PiS_
        .type           _Z7reduce4PiS_,@function
        .size           _Z7reduce4PiS_,(.L_x_15 - _Z7reduce4PiS_)
        .other          _Z7reduce4PiS_,@"STO_CUDA_ENTRY STV_DEFAULT"
_Z7reduce4PiS_:
.text._Z7reduce4PiS_:
[----:B------:R-:W-:Y:S01]  /*0000*/  LDC R1, c[0x0][0x37c] ;  /* 0x0000df00ff017b82 */ /* 0x000fe20000000800 */
[----:B------:R-:W0:Y:S01]  /*0010*/  S2R R0, SR_CTAID.X ;  /* 0x0000000000007919 */ /* 0x000e220000002500 */
[----:B------:R-:W0:Y:S06]  /*0020*/  LDCU UR8, c[0x0][0x360] ;  /* 0x00006c00ff0877ac */ /* 0x000e2c0008000800 */
[----:B------:R-:W1:Y:S01]  /*0030*/  LDC.64 R6, c[0x0][0x380] ;  /* 0x0000e000ff067b82 */ /* 0x000e620000000a00 */
[----:B------:R-:W2:Y:S01]  /*0040*/  S2R R2, SR_TID.X ;  /* 0x0000000000027919 */ /* 0x000ea20000002100 */
[----:B------:R-:W3:Y:S01]  /*0050*/  LDCU.64 UR6, c[0x0][0x358] ;  /* 0x00006b00ff0677ac */ /* 0x000ee20008000a00 */
[----:B0-----:R-:W-:-:S04]  /*0060*/  IMAD R3, R0, UR8, RZ ;  /* 0x0000000800037c24 */ /* 0x001fc8000f8e02ff */
[----:B--2---:R-:W-:-:S04]  /*0070*/  IMAD R3, R3, 0x2, R2 ;  /* 0x0000000203037824 */ /* 0x004fc800078e0202 */
[C---:B------:R-:W-:Y:S02]  /*0080*/  VIADD R9, R3.reuse, UR8 ;  /* 0x0000000803097c36 */ /* 0x040fe40008000000 */
[----:B-1----:R-:W-:-:S04]  /*0090*/  IMAD.WIDE.U32 R4, R3, 0x4, R6 ;  /* 0x0000000403047825 */ /* 0x002fc800078e0006 */
[----:B------:R-:W-:Y:S02]  /*00a0*/  IMAD.WIDE.U32 R6, R9, 0x4, R6 ;  /* 0x0000000409067825 */ /* 0x000fe400078e0006 */
[----:B---3--:R-:W2:Y:S04]  /*00b0*/  LDG.E R4, desc[UR6][R4.64] ;  /* 0x0000000604047981 */ /* 0x008ea8000c1e1900 */
[----:B------:R-:W2:Y:S01]  /*00c0*/  LDG.E R7, desc[UR6][R6.64] ;  /* 0x0000000606077981 */ /* 0x000ea2000c1e1900 */
[----:B------:R-:W0:Y:S01]  /*00d0*/  S2UR UR5, SR_CgaCtaId ;  /* 0x00000000000579c3 */ /* 0x000e220000008800 */
[----:B------:R-:W-:Y:S01]  /*00e0*/  UMOV UR4, 0x400 ;  /* 0x0000040000047882 */ /* 0x000fe20000000000 */
[----:B------:R-:W-:Y:S01]  /*00f0*/  UISETP.GE.U32.AND UP0, UPT, UR8, 0x40, UPT ;  /* 0x000000400800788c */ /* 0x000fe2000bf06070 */
[----:B------:R-:W-:Y:S01]  /*0100*/  ISETP.GT.U32.AND P0, PT, R2, 0x1f, PT ;  /* 0x0000001f0200780c */ /* 0x000fe20003f04070 */
[----:B0-----:R-:W-:-:S06]  /*0110*/  ULEA UR4, UR5, UR4, 0x18 ;  /* 0x0000000405047291 */ /* 0x001fcc000f8ec0ff */
[----:B------:R-:W-:Y:S02]  /*0120*/  LEA R8, R2, UR4, 0x2 ;  /* 0x0000000402087c11 */ /* 0x000fe4000f8e10ff */
[----:B--2---:R-:W-:-:S05]  /*0130*/  IADD3 R3, PT, PT, R4, R7, RZ ;  /* 0x0000000704037210 */ /* 0x004fca0007ffe0ff */
[----:B------:R0:W-:Y:S01]  /*0140*/  STS [R8], R3 ;  /* 0x0000000308007388 */ /* 0x0001e20000000800 */
[----:B------:R-:W-:Y:S06]  /*0150*/  BAR.SYNC.DEFER_BLOCKING 0x0 ;  /* 0x0000000000007b1d */ /* 0x000fec0000010000 */
[----:B------:R-:W-:Y:S05]  /*0160*/  BRA.U !UP0, `(.L_x_0) ;  /* 0x0000000108307547 */ /* 0x000fea000b800000 */
[----:B0-----:R-:W-:-:S07]  /*0170*/  IMAD.U32 R3, RZ, RZ, UR8 ;  /* 0x00000008ff037e24 */ /* 0x001fce000f8e00ff */
.L_x_1:
[----:B------:R-:W-:-:S04]  /*0180*/  SHF.R.U32.HI R7, RZ, 0x1, R3 ;  /* 0x00000001ff077819 */ /* 0x000fc80000011603 */
[----:B------:R-:W-:-:S13]  /*0190*/  ISETP.GE.U32.AND P1, PT, R2, R7, PT ;  /* 0x000000070200720c */ /* 0x000fda0003f26070 */
[----:B------:R-:W-:Y:S01]  /*01a0*/  @!P1 LEA R4, R7, R8, 0x2 ;  /* 0x0000000807049211 */ /* 0x000fe200078e10ff */
[----:B------:R-:W-:Y:S05]  /*01b0*/  @!P1 LDS R5, [R8] ;  /* 0x0000000008059984 */ /* 0x000fea0000000800 */
[----:B------:R-:W0:Y:S02]  /*01c0*/  @!P1 LDS R4, [R4] ;  /* 0x0000000004049984 */ /* 0x000e240000000800 */
[----:B0-----:R-:W-:-:S05]  /*01d0*/  @!P1 IMAD.IADD R5, R4, 0x1, R5 ;  /* 0x0000000104059824 */ /* 0x001fca00078e0205 */
[----:B------:R1:W-:Y:S01]  /*01e0*/  @!P1 STS [R8], R5 ;  /* 0x0000000508009388 */ /* 0x0003e20000000800 */
[----:B------:R-:W-:Y:S01]  /*01f0*/  BAR.SYNC.DEFER_BLOCKING 0x0 ;  /* 0x0000000000007b1d */ /* 0x000fe20000010000 */
[----:B------:R-:W-:Y:S02]  /*0200*/  ISETP.GT.U32.AND P1, PT, R3, 0x7f, PT ;  /* 0x0000007f0300780c */ /* 0x000fe40003f24070 */
[----:B------:R-:W-:-:S11]  /*0210*/  MOV R3, R7 ;  /* 0x0000000700037202 */ /* 0x000fd60000000f00 */
[----:B-1----:R-:W-:Y:S05]  /*0220*/  @P1 BRA `(.L_x_1) ;  /* 0xfffffffc00d41947 */ /* 0x002fea000383ffff */
.L_x_0:
[----:B------:R-:W-:Y:S05]  /*0230*/  @P0 EXIT ;  /* 0x000000000000094d */ /* 0x000fea0003800000 */
[----:B0-----:R-:W-:Y:S01]  /*0240*/  LDS R3, [R8+0x40] ;  /* 0x0000400008037984 */ /* 0x001fe20000000800 */
[----:B------:R-:W-:-:S03]  /*0250*/  ISETP.NE.AND P0, PT, R2, RZ, PT ;  /* 0x000000ff0200720c */ /* 0x000fc60003f05270 */
[----:B------:R-:W0:Y:S02]  /*0260*/  LDS R4, [R8] ;  /* 0x0000000008047984 */ /* 0x000e240000000800 */
[----:B0-----:R-:W-:-:S05]  /*0270*/  IMAD.IADD R3, R3, 0x1, R4 ;  /* 0x0000000103037824 */ /* 0x001fca00078e0204 */
[----:B------:R-:W-:Y:S01]  /*0280*/  STS [R8], R3 ;  /* 0x0000000308007388 */ /* 0x000fe20000000800 */
[----:B------:R-:W-:-:S03]  /*0290*/  NOP ;  /* 0x0000000000007918 */ /* 0x000fc60000000000 */
[----:B------:R-:W-:Y:S04]  /*02a0*/  LDS R4, [R8+0x20] ;  /* 0x0000200008047984 */ /* 0x000fe80000000800 */
[----:B------:R-:W0:Y:S02]  /*02b0*/  LDS R5, [R8] ;  /* 0x0000000008057984 */ /* 0x000e240000000800 */
[----:B0-----:R-:W-:-:S05]  /*02c0*/  IADD3 R5, PT, PT, R4, R5, RZ ;  /* 0x0000000504057210 */ /* 0x001fca0007ffe0ff */
[----:B------:R-:W-:Y:S01]  /*02d0*/  STS [R8], R5 ;  /* 0x0000000508007388 */ /* 0x000fe20000000800 */
[----:B------:R-:W-:-:S03]  /*02e0*/  NOP ;  /* 0x0000000000007918 */ /* 0x000fc60000000000 */
[----:B------:R-:W-:Y:S04]  /*02f0*/  LDS R4, [R8+0x10] ;  /* 0x0000100008047984 */ /* 0x000fe80000000800 */
        /* <DEDUP_REMOVED lines=12> */
[----:B------:R0:W-:Y:S01]  /*03c0*/  STS [R8], R5 ;  /* 0x0000000508007388 */ /* 0x0001e20000000800 */
[----:B------:R-:W-:Y:S01]  /*03d0*/  NOP ;  /* 0x0000000000007918 */ /* 0x000fe20000000000 */
[----:B------:R-:W-:Y:S05]  /*03e0*/  @P0 EXIT ;  /* 0x000000000000094d */ /* 0x000fea0003800000 */
[----:B------:R-:W1:Y:S01]  /*03f0*/  S2UR UR5, SR_CgaCtaId ;  /* 0x00000000000579c3 */ /* 0x000e620000008800 */
[----:B------:R-:W-:-:S07]  /*0400*/  UMOV UR4, 0x400 ;  /* 0x0000040000047882 */ /* 0x000fce0000000000 */
[----:B------:R-:W2:Y:S01]  /*0410*/  LDC.64 R2, c[0x0][0x388] ;  /* 0x0000e200ff027b82 */ /* 0x000ea20000000a00 */
[----:B-1----:R-:W-:Y:S01]  /*0420*/  ULEA UR4, UR5, UR4, 0x18 ;  /* 0x0000000405047291 */ /* 0x002fe2000f8ec0ff */
[----:B--2---:R-:W-:-:S08]  /*0430*/  IMAD.WIDE.U32 R2, R0, 0x4, R2 ;  /* 0x0000000400027825 */ /* 0x004fd000078e0002 */
[----:B0-----:R-:W0:Y:S04]  /*0440*/  LDS R5, [UR4] ;  /* 0x00000004ff057984 */ /* 0x001e280008000800 */
[----:B0-----:R-:W-:Y:S01]  /*0450*/  STG.E desc[UR6][R2.64], R5 ;  /* 0x0000000502007986 */ /* 0x001fe2000c101906 */
[----:B------:R-:W-:Y:S05]  /*0460*/  EXIT ;  /* 0x000000000000794d */ /* 0x000fea0003800000 */
.L_x_2:
[----:B------:R-:W-:-:S00]  /*0470*/  BRA `(.L_x_2) ;  /* 0xfffffffc00fc7947 */ /* 0x000fc0000383ffff */
[----:B------:R-:W-:-:S00]  /*0480*/  NOP ;  /* 0x0000000000007918 */ /* 0x000fc00000000000 */
[----:B------:R-:W-:-:S00]  /*0490*/  NOP ;  /* 0x0000000000007918 */ /* 0x000fc00000000000 */
[----:B------:R-:W-:-:S00]  /*04a0*/  NOP ;  /* 0x0000000000007918 */ /* 0x000fc00000000000 */
[----:B------:R-:W-:-:S00]  /*04b0*/  NOP ;  /* 0x0000000000007918 */ /* 0x000fc00000000000 */
[----:B------:R-:W-:-:S00]  /*04c0*/  NOP ;  /* 0x0000000000007918 */ /* 0x000fc00000000000 */
[----:B------:R-:W-:-:S00]  /*04d0*/  NOP ;  /* 0x0000000000007918 */ /* 0x000fc00000000000 */
[----:B------:R-:W-:-:S00]  /*04e0*/  NOP ;  /* 0x0000000000007918 */ /* 0x000fc00000000000 */
[----:B------:R-:W-:-:S00]  /*04f0*/  NOP ;  /* 0x0000000000007918 */ /* 0x000fc00000000000 */
.L_x_15:


//--------------------- .text._Z7reduce3PiS_      --------------------------
	.section	.text._Z7reduce3PiS_,"ax",@progbits
	.align	128
        .global         _Z7reduce3PiS_
        .type           _Z7reduce3PiS_,@function
        .size           _Z7reduce3PiS_,(.L_x_16 - _Z7reduce3PiS_)
        .other          _Z7reduce3PiS_,@"STO_CUDA_ENTRY STV_DEFAULT"
_Z7reduce3PiS_:
.text._Z7reduce3PiS_:
        /* <DEDUP_REMOVED lines=16> */
[----:B------:R-:W-:Y:S01]  /*0100*/  ISETP.NE.AND P0, PT, R11, RZ, PT ;  /* 0x000000ff0b00720c */ /* 0x000fe20003f05270 */
[----:B0-----:R-:W-:-:S06]  /*0110*/  ULEA UR4, UR5, UR4, 0x18 ;  /* 0x0000000405047291 */ /* 0x001fcc000f8ec0ff */
[----:B------:R-:W-:Y:S02]  /*0120*/  LEA R7, R11, UR4, 0x2 ;  /* 0x000000040b077c11 */ /* 0x000fe4000f8e10ff */
[----:B--2---:R-:W-:-:S04]  /*0130*/  IADD3 R0, PT, PT, R2, R5, RZ ;  /* 0x0000000502007210 */ /* 0x004fc80007ffe0ff */
[----:B------:R-:W-:-:S05]  /*0140*/  I2FP.F32.S32 R0, R0 ;  /* 0x0000000000007245 */ /* 0x000fca0000201400 */
[----:B------:R0:W-:Y:S01]  /*0150*/  STS [R7], R0 ;  /* 0x0000000007007388 */ /* 0x0001e20000000800 */
[----:B------:R-:W-:Y:S06]  /*0160*/  BAR.SYNC.DEFER_BLOCKING 0x0 ;  /* 0x0000000000007b1d */ /* 0x000fec0000010000 */
[----:B------:R-:W-:Y:S05]  /*0170*/  BRA.U !UP0, `(.L_x_3) ;  /* 0x0000000108307547 */ /* 0x000fea000b800000 */
[----:B0-----:R-:W-:-:S07]  /*0180*/  IMAD.U32 R0, RZ, RZ, UR8 ;  /* 0x00000008ff007e24 */ /* 0x001fce000f8e00ff */
.L_x_4:
[----:B------:R-:W-:-:S04]  /*0190*/  SHF.R.U32.HI R6, RZ, 0x1, R0 ;  /* 0x00000001ff067819 */ /* 0x000fc80000011600 */
[----:B------:R-:W-:-:S13]  /*01a0*/  ISETP.GE.U32.AND P1, PT, R11, R6, PT ;  /* 0x000000060b00720c */ /* 0x000fda0003f26070 */
[----:B------:R-:W-:Y:S01]  /*01b0*/  @!P1 LEA R2, R6, R7, 0x2 ;  /* 0x0000000706029211 */ /* 0x000fe200078e10ff */
[----:B------:R-:W-:Y:S05]  /*01c0*/  @!P1 LDS R3, [R7] ;  /* 0x0000000007039984 */ /* 0x000fea0000000800 */
[----:B------:R-:W0:Y:S02]  /*01d0*/  @!P1 LDS R2, [R2] ;  /* 0x0000000002029984 */ /* 0x000e240000000800 */
[----:B0-----:R-:W-:-:S05]  /*01e0*/  @!P1 FADD R4, R2, R3 ;  /* 0x0000000302049221 */ /* 0x001fca0000000000 */
[----:B------:R1:W-:Y:S01]  /*01f0*/  @!P1 STS [R7], R4 ;  /* 0x0000000407009388 */ /* 0x0003e20000000800 */
[----:B------:R-:W-:Y:S01]  /*0200*/  BAR.SYNC.DEFER_BLOCKING 0x0 ;  /* 0x0000000000007b1d */ /* 0x000fe20000010000 */
[----:B------:R-:W-:Y:S02]  /*0210*/  ISETP.GT.U32.AND P1, PT, R0, 0x3, PT ;  /* 0x000000030000780c */ /* 0x000fe40003f24070 */
[----:B------:R-:W-:-:S11]  /*0220*/  MOV R0, R6 ;  /* 0x0000000600007202 */ /* 0x000fd60000000f00 */
[----:B-1----:R-:W-:Y:S05]  /*0230*/  @P1 BRA `(.L_x_4) ;  /* 0xfffffffc00d41947 */ /* 0x002fea000383ffff */
.L_x_3:
[----:B------:R-:W-:Y:S05]  /*0240*/  @P0 EXIT ;  /* 0x000000000000094d */ /* 0x000fea0003800000 */
[----:B------:R-:W1:Y:S01]  /*0250*/  S2UR UR5, SR_CgaCtaId ;  /* 0x00000000000579c3 */ /* 0x000e620000008800 */
[----:B------:R-:W-:-:S07]  /*0260*/  UMOV UR4, 0x400 ;  /* 0x0000040000047882 */ /* 0x000fce0000000000 */
[----:B------:R-:W2:Y:S01]  /*0270*/  LDC.64 R2, c[0x0][0x388] ;  /* 0x0000e200ff027b82 */ /* 0x000ea20000000a00 */
[----:B-1----:R-:W-:Y:S01]  /*0280*/  ULEA UR4, UR5, UR4, 0x18 ;  /* 0x0000000405047291 */ /* 0x002fe2000f8ec0ff */
[----:B--2---:R-:W-:-:S08]  /*0290*/  IMAD.WIDE.U32 R2, R9, 0x4, R2 ;  /* 0x0000000409027825 */ /* 0x004fd000078e0002 */
[----:B0-----:R-:W0:Y:S02]  /*02a0*/  LDS R0, [UR4] ;  /* 0x00000004ff007984 */ /* 0x001e240008000800 */
[----:B0-----:R-:W0:Y:S02]  /*02b0*/  F2I.TRUNC.NTZ R5, R0 ;  /* 0x0000000000057305 */ /* 0x001e24000020f100 */
[----:B0-----:R-:W-:Y:S01]  /*02c0*/  STG.E desc[UR6][R2.64], R5 ;  /* 0x0000000502007986 */ /* 0x001fe2000c101906 */
[----:B------:R-:W-:Y:S05]  /*02d0*/  EXIT ;  /* 0x000000000000794d */ /* 0x000fea0003800000 */
.L_x_5:
        /* <DEDUP_REMOVED lines=10> */
.L_x_16:


//--------------------- .text._Z7reduce2PiS_      --------------------------
	.section	.text._Z7reduce2PiS_,"ax",@progbits
	.align	128
        .global         _Z7reduce2PiS_
        .type           _Z7reduce2PiS_,@function
        .size           _Z7reduce2PiS_,(.L_x_17 - _Z7reduce2PiS_)
        .other          _Z7reduce2PiS_,@"STO_CUDA_ENTRY STV_DEFAULT"
_Z7reduce2PiS_:
.text._Z7reduce2PiS_:
[----:B------:R-:W-:Y:S01]  /*0000*/  LDC R1, c[0x0][0x37c] ;  /* 0x0000df00ff017b82 */ /* 0x000fe20000000800 */
[----:B------:R-:W0:Y:S07]  /*0010*/  S2R R7, SR_CTAID.X ;  /* 0x0000000000077919 */ /* 0x000e2e0000002500 */
[----:B------:R-:W1:Y:S01]  /*0020*/  LDC.64 R2, c[0x0][0x380] ;  /* 0x0000e000ff027b82 */ /* 0x000e620000000a00 */
[----:B------:R-:W0:Y:S01]  /*0030*/  LDCU UR8, c[0x0][0x360] ;  /* 0x00006c00ff0877ac */ /* 0x000e220008000800 */
[----:B------:R-:W0:Y:S01]  /*0040*/  S2R R4, SR_TID.X ;  /* 0x0000000000047919 */ /* 0x000e220000002100 */
[----:B------:R-:W2:Y:S01]  /*0050*/  LDCU.64 UR6, c[0x0][0x358] ;  /* 0x00006b00ff0677ac */ /* 0x000ea20008000a00 */
[----:B0-----:R-:W-:-:S04]  /*0060*/  IMAD R5, R7, UR8, R4 ;  /* 0x0000000807057c24 */ /* 0x001fc8000f8e0204 */
[----:B-1----:R-:W-:-:S06]  /*0070*/  IMAD.WIDE R2, R5, 0x4, R2 ;  /* 0x0000000405027825 */ /* 0x002fcc00078e0202 */
[----:B--2---:R-:W2:Y:S01]  /*0080*/  LDG.E R2, desc[UR6][R2.64] ;  /* 0x0000000602027981 */ /* 0x004ea2000c1e1900 */
[----:B------:R-:W0:Y:S01]  /*0090*/  S2UR UR5, SR_CgaCtaId ;  /* 0x00000000000579c3 */ /* 0x000e220000008800 */
[----:B------:R-:W-:Y:S01]  /*00a0*/  UMOV UR4, 0x400 ;  /* 0x0000040000047882 */ /* 0x000fe20000000000 */
[----:B------:R-:W-:Y:S01]  /*00b0*/  UISETP.GE.U32.AND UP0, UPT, UR8, 0x2, UPT ;  /* 0x000000020800788c */ /* 0x000fe2000bf06070 */
[----:B------:R-:W-:Y:S01]  /*00c0*/  ISETP.NE.AND P0, PT, R4, RZ, PT ;  /* 0x000000ff0400720c */ /* 0x000fe20003f05270 */
[----:B0-----:R-:W-:-:S06]  /*00d0*/  ULEA UR4, UR5, UR4, 0x18 ;  /* 0x0000000405047291 */ /* 0x001fcc000f8ec0ff */
[----:B------:R-:W-:-:S05]  /*00e0*/  LEA R5, R4, UR4, 0x2 ;  /* 0x0000000404057c11 */ /* 0x000fca000f8e10ff */
[----:B--2---:R0:W-:Y:S01]  /*00f0*/  STS [R5], R2 ;  /* 0x0000000205007388 */ /* 0x0041e20000000800 */
[----:B------:R-:W-:Y:S06]  /*0100*/  BAR.SYNC.DEFER_BLOCKING 0x0 ;  /* 0x0000000000007b1d */ /* 0x000fec0000010000 */
[----:B------:R-:W-:Y:S05]  /*0110*/  BRA.U !UP0, `(.L_x_6) ;  /* 0x0000000108307547 */ /* 0x000fea000b800000 */
[----:B------:R-:W-:-:S07]  /*0120*/  IMAD.U32 R0, RZ, RZ, UR8 ;  /* 0x00000008ff007e24 */ /* 0x000fce000f8e00ff */
.L_x_7:
[----:B------:R-:W-:-:S04]  /*0130*/  SHF.R.U32.HI R6, RZ, 0x1, R0 ;  /* 0x00000001ff067819 */ /* 0x000fc80000011600 */
[----:B------:R-:W-:-:S13]  /*0140*/  ISETP.GE.U32.AND P1, PT, R4, R6, PT ;  /* 0x000000060400720c */ /* 0x000fda0003f26070 */
[----:B------:R-:W-:Y:S01]  /*0150*/  @!P1 IMAD R3, R6, 0x4, R5 ;  /* 0x0000000406039824 */ /* 0x000fe200078e0205 */
[----:B0-----:R-:W-:Y:S05]  /*0160*/  @!P1 LDS R2, [R5] ;  /* 0x0000000005029984 */ /* 0x001fea0000000800 */
[----:B------:R-:W0:Y:S02]  /*0170*/  @!P1 LDS R3, [R3] ;  /* 0x0000000003039984 */ /* 0x000e240000000800 */
[----:B0-----:R-:W-:-:S05]  /*0180*/  @!P1 IADD3 R2, PT, PT, R2, R3, RZ ;  /* 0x0000000302029210 */ /* 0x001fca0007ffe0ff */
[----:B------:R1:W-:Y:S01]  /*0190*/  @!P1 STS [R5], R2 ;  /* 0x0000000205009388 */ /* 0x0003e20000000800 */
[----:B------:R-:W-:Y:S01]  /*01a0*/  BAR.SYNC.DEFER_BLOCKING 0x0 ;  /* 0x0000000000007b1d */ /* 0x000fe20000010000 */
[----:B------:R-:W-:Y:S01]  /*01b0*/  ISETP.GT.U32.AND P1, PT, R0, 0x3, PT ;  /* 0x000000030000780c */ /* 0x000fe20003f24070 */
[----:B------:R-:W-:-:S12]  /*01c0*/  IMAD.MOV.U32 R0, RZ, RZ, R6 ;  /* 0x000000ffff007224 */ /* 0x000fd800078e0006 */
[----:B-1----:R-:W-:Y:S05]  /*01d0*/  @P1 BRA `(.L_x_7) ;  /* 0xfffffffc00d41947 */ /* 0x002fea000383ffff */
.L_x_6:
[----:B------:R-:W-:Y:S05]  /*01e0*/  @P0 EXIT ;  /* 0x000000000000094d */ /* 0x000fea0003800000 */
[----:B------:R-:W1:Y:S01]  /*01f0*/  S2UR UR5, SR_CgaCtaId ;  /* 0x00000000000579c3 */ /* 0x000e620000008800 */
[----:B------:R-:W-:-:S07]  /*0200*/  UMOV UR4, 0x400 ;  /* 0x0000040000047882 */ /* 0x000fce0000000000 */
[----:B0-----:R-:W0:Y:S01]  /*0210*/  LDC.64 R2, c[0x0][0x388] ;  /* 0x0000e200ff027b82 */ /* 0x001e220000000a00 */
[----:B-1----:R-:W-:Y:S01]  /*0220*/  ULEA UR4, UR5, UR4, 0x18 ;  /* 0x0000000405047291 */ /* 0x002fe2000f8ec0ff */
[----:B0-----:R-:W-:-:S08]  /*0230*/  IMAD.WIDE.U32 R2, R7, 0x4, R2 ;  /* 0x0000000407027825 */ /* 0x001fd000078e0002 */
[----:B------:R-:W0:Y:S04]  /*0240*/  LDS R5, [UR4] ;  /* 0x00000004ff057984 */ /* 0x000e280008000800 */
[----:B0-----:R-:W-:Y:S01]  /*0250*/  STG.E desc[UR6][R2.64], R5 ;  /* 0x0000000502007986 */ /* 0x001fe2000c101906 */
[----:B------:R-:W-:Y:S05]  /*0260*/  EXIT ;  /* 0x000000000000794d */ /* 0x000fea0003800000 */
.L_x_8:
        /* <DEDUP_REMOVED lines=9> */
.L_x_17:


//--------------------- .text._Z7reduce1PiS_      --------------------------
	.section	.text._Z7reduce1PiS_,"ax",@progbits
	.align	128
        .global         _Z7reduce1PiS_
        .type           _Z7reduce1PiS_,@function
        .size           _Z7reduce1PiS_,(.L_x_18 - _Z7reduce1PiS_)
        .other          _Z7reduce1PiS_,@"STO_CUDA_ENTRY STV_DEFAULT"
_Z7reduce1PiS_:
.text._Z7reduce1PiS_:
        /* <DEDUP_REMOVED lines=18> */
[----:B------:R-:W-:-:S07]  /*0120*/  IMAD.MOV.U32 R0, RZ, RZ, 0x1 ;  /* 0x00000001ff007424 */ /* 0x000fce00078e00ff */
.L_x_10:
[----:B------:R-:W-:-:S05]  /*0130*/  SHF.L.U32 R9, R0, 0x1, RZ ;  /* 0x0000000100097819 */ /* 0x000fca00000006ff */
[----:B------:R-:W-:-:S05]  /*0140*/  IMAD R3, R9, R6, RZ ;  /* 0x0000000609037224 */ /* 0x000fca00078e02ff */
[----:B------:R-:W-:-:S13]  /*0150*/  ISETP.GE.U32.AND P1, PT, R3, UR8, PT ;  /* 0x0000000803007c0c */ /* 0x000fda000bf26070 */
[----:B------:R-:W-:-:S05]  /*0160*/  @!P1 LEA R3, R3, UR4, 0x2 ;  /* 0x0000000403039c11 */ /* 0x000fca000f8e10ff */
[----:B0-----:R-:W-:Y:S02]  /*0170*/  @!P1 IMAD R2, R0, 0x4, R3 ;  /* 0x0000000400029824 */ /* 0x001fe400078e0203 */
[----:B------:R-:W-:Y:S04]  /*0180*/  @!P1 LDS R0, [R3] ;  /* 0x0000000003009984 */ /* 0x000fe80000000800 */
[----:B------:R-:W0:Y:S02]  /*0190*/  @!P1 LDS R5, [R2] ;  /* 0x0000000002059984 */ /* 0x000e240000000800 */
[----:B0-----:R-:W-:Y:S01]  /*01a0*/  @!P1 IADD3 R4, PT, PT, R0, R5, RZ ;  /* 0x0000000500049210 */ /* 0x001fe20007ffe0ff */
[----:B------:R-:W-:-:S04]  /*01b0*/  IMAD.MOV.U32 R0, RZ, RZ, R9 ;  /* 0x000000ffff007224 */ /* 0x000fc800078e0009 */
[----:B------:R1:W-:Y:S01]  /*01c0*/  @!P1 STS [R3], R4 ;  /* 0x0000000403009388 */ /* 0x0003e20000000800 */
[----:B------:R-:W-:Y:S01]  /*01d0*/  BAR.SYNC.DEFER_BLOCKING 0x0 ;  /* 0x0000000000007b1d */ /* 0x000fe20000010000 */
[----:B------:R-:W-:-:S13]  /*01e0*/  ISETP.GE.U32.AND P1, PT, R9, UR8, PT ;  /* 0x0000000809007c0c */ /* 0x000fda000bf26070 */
[----:B-1----:R-:W-:Y:S05]  /*01f0*/  @!P1 BRA `(.L_x_10) ;  /* 0xfffffffc00cc9947 */ /* 0x002fea000383ffff */
.L_x_9:
        /* <DEDUP_REMOVED lines=9> */
.L_x_11:
        /* <DEDUP_REMOVED lines=15> */
.L_x_18:


//--------------------- .text._Z6reducePiS_       --------------------------
	.section	.text._Z6reducePiS_,"ax",@progbits
	.align	128
        .global         _Z6reducePiS_
        .type           _Z6reducePiS_,@function
        .size           _Z6reducePiS_,(.L_x_19 - _Z6reducePiS_)
        .other          _Z6reducePiS_,@"STO_CUDA_ENTRY STV_DEFAULT"
_Z6reducePiS_:
.text._Z6reducePiS_:
[----:B------:R-:W-:Y:S01]  /*0000*/  LDC R1, c[0x0][0x37c] ;  /* 0x0000df00ff017b82 */ /* 0x000fe20000000800 */
[----:B------:R-:W0:Y:S07]  /*0010*/  S2R R7, SR_CTAID.X ;  /* 0x0000000000077919 */ /* 0x000e2e0000002500 */
[----:B------:R-:W1:Y:S01]  /*0020*/  LDC.64 R2, c[0x0][0x380] ;  /* 0x0000e000ff027b82 */ /* 0x000e620000000a00 */
[----:B------:R-:W0:Y:S01]  /*0030*/  LDCU UR8, c[0x0][0x360] ;  /* 0x00006c00ff0877ac */ /* 0x000e220008000800 */
[----:B------:R-:W0:Y:S01]  /*0040*/  S2R R6, SR_TID.X ;  /* 0x0000000000067919 */ /* 0x000e220000002100 */
[----:B------:R-:W2:Y:S01]  /*0050*/  LDCU.64 UR6, c[0x0][0x358] ;  /* 0x00006b00ff0677ac */ /* 0x000ea20008000a00 */
[----:B0-----:R-:W-:-:S04]  /*0060*/  IMAD R5, R7, UR8, R6 ;  /* 0x0000000807057c24 */ /* 0x001fc8000f8e0206 */
[----:B-1----:R-:W-:-:S06]  /*0070*/  IMAD.WIDE.U32 R2, R5, 0x4, R2 ;  /* 0x0000000405027825 */ /* 0x002fcc00078e0002 */
        /* <DEDUP_REMOVED lines=11> */
.L_x_13:
[----:B------:R-:W-:-:S05]  /*0130*/  IMAD.SHL.U32 R8, R0, 0x2, RZ ;  /* 0x0000000200087824 */ /* 0x000fca00078e00ff */
[----:B0-----:R-:W-:-:S04]  /*0140*/  IADD3 R2, PT, PT, R8, -0x1, RZ ;  /* 0xffffffff08027810 */ /* 0x001fc80007ffe0ff */
[----:B------:R-:W-:-:S13]  /*0150*/  LOP3.LUT P1, RZ, R2, R6, RZ, 0xc0, !PT ;  /* 0x0000000602ff7212 */ /* 0x000fda000782c0ff */
[----:B------:R-:W-:Y:S02]  /*0160*/  @!P1 IMAD R2, R0, 0x4, R5 ;  /* 0x0000000400029824 */ /* 0x000fe400078e0205 */
[----:B------:R-:W-:Y:S04]  /*0170*/  @!P1 LDS R0, [R5] ;  /* 0x0000000005009984 */ /* 0x000fe80000000800 */
[----:B------:R-:W0:Y:S02]  /*0180*/  @!P1 LDS R3, [R2] ;  /* 0x0000000002039984 */ /* 0x000e240000000800 */
[----:B0-----:R-:W-:Y:S02]  /*0190*/  @!P1 IADD3 R4, PT, PT, R0, R3, RZ ;  /* 0x0000000300049210 */ /* 0x001fe40007ffe0ff */
[----:B------:R-:W-:-:S03]  /*01a0*/  MOV R0, R8 ;  /* 0x0000000800007202 */ /* 0x000fc60000000f00 */
[----:B------:R1:W-:Y:S01]  /*01b0*/  @!P1 STS [R5], R4 ;  /* 0x0000000405009388 */ /* 0x0003e20000000800 */
[----:B------:R-:W-:Y:S01]  /*01c0*/  BAR.SYNC.DEFER_BLOCKING 0x0 ;  /* 0x0000000000007b1d */ /* 0x000fe20000010000 */
[----:B------:R-:W-:-:S13]  /*01d0*/  ISETP.GE.U32.AND P1, PT, R8, UR8, PT ;  /* 0x0000000808007c0c */ /* 0x000fda000bf26070 */
[----:B-1----:R-:W-:Y:S05]  /*01e0*/  @!P1 BRA `(.L_x_13) ;  /* 0xfffffffc00d09947 */ /* 0x002fea000383ffff */
.L_x_12:
        /* <DEDUP_REMOVED lines=9> */
.L_x_14:
        /* <DEDUP_REMOVED lines=16> */
.L_x_19:


//--------------------- .nv.shared._Z7reduce4PiS_ --------------------------
	.section	.nv.shared._Z7reduce4PiS_,"aw",@nobits
	.sectionflags	@""
	.align	4
.nv.shared._Z7reduce4PiS_:
	.zero		1536


//--------------------- .nv.shared.reserved.0     --------------------------
	.section	.nv.shared.reserved.0,"aw",@nobits
	.weak		__nv_reservedSMEM_offset_0_alias
	.size		__nv_reservedSMEM_offset_0_alias, 0, 64
	.other		__nv_reservedSMEM_offset_0_alias,@"STO_CUDA_RESERVED_SHARED STV_DEFAULT"
__nv_reservedSMEM_offset_0_alias:
	.zero		0
	.zero		64


//--------------------- .nv.shared._Z7reduce3PiS_ --------------------------
	.section	.nv.shared._Z7reduce3PiS_,"aw",@nobits
	.sectionflags	@""
	.align	4
.nv.shared._Z7reduce3PiS_:
	.zero		1536


//--------------------- .nv.shared._Z7reduce2PiS_ --------------------------
	.section	.nv.shared._Z7reduce2PiS_,"aw",@nobits
	.sectionflags	@""
	.align	4
.nv.shared._Z7reduce2PiS_:
	.zero		1536


//--------------------- .nv.shared._Z7reduce1PiS_ --------------------------
	.section	.nv.shared._Z7reduce1PiS_,"aw",@nobits
	.sectionflags	@""
	.align	4
.nv.shared._Z7reduce1PiS_:
	.zero		1536


//--------------------- .nv.shared._Z6reducePiS_  --------------------------
	.section	.nv.shared._Z6reducePiS_,"aw",@nobits
	.sectionflags	@""
	.align	4
.nv.shared._Z6reducePiS_:
	.zero		1536


//--------------------- .nv.constant0._Z7reduce4PiS_ --------------------------
	.section	.nv.constant0._Z7reduce4PiS_,"a",@progbits
	.sectionflags	@""
	.align	4
.nv.constant0._Z7reduce4PiS_:
	.zero		912


//--------------------- .nv.constant0._Z7reduce3PiS_ --------------------------
	.section	.nv.constant0._Z7reduce3PiS_,"a",@progbits
	.sectionflags	@""
	.align	4
.nv.constant0._Z7reduce3PiS_:
	.zero		912


//--------------------- .nv.constant0._Z7reduce2PiS_ --------------------------
	.section	.nv.constant0._Z7reduce2PiS_,"a",@progbits
	.sectionflags	@""
	.align	4
.nv.constant0._Z7reduce2PiS_:
	.zero		912


//--------------------- .nv.constant0._Z7reduce1PiS_ --------------------------
	.section	.nv.constant0._Z7reduce1PiS_,"a",@progbits
	.sectionflags	@""
	.align	4
.nv.constant0._Z7reduce1PiS_:
	.zero		912


//--------------------- .nv.constant0._Z6reducePiS_ --------------------------
	.section	.nv.constant0._Z6reducePiS_,"a",@progbits
	.sectionflags	@""
	.align	4
.nv.constant0._Z6reducePiS_:
	.zero		912


//--------------------- SYMBOLS --------------------------

	.type		.nv.reservedSmem.offset0,@object
	.size		.nv.reservedSmem.offset0,0x4
	.type		.nv.reservedSmem.cap,@object
	.size		.nv.reservedSmem.cap,0x4
